	.headerflags	@"EF_CUDA_TEXMODE_UNIFIED EF_CUDA_64BIT_ADDRESS EF_CUDA_ACCELERATORS EF_CUDA_SM90 EF_CUDA_VIRTUAL_SM(EF_CUDA_SM90)"
	.elftype	@"ET_EXEC"


//--------------------- .nv.info                  --------------------------
	.section	.nv.info,"",@"SHT_CUDA_INFO"
	.align	4


	//----- nvinfo : EIATTR_REGCOUNT
	.align		4
        /*0000*/ 	.byte	0x04, 0x2f
        /*0002*/ 	.short	(.L_2 - .L_1)
	.align		4
.L_1:
        /*0004*/ 	.word	index@(triton_per_fused__native_batch_norm_legit_convolution_4)
        /*0008*/ 	.word	0x00000018


	//----- nvinfo : EIATTR_MIN_STACK_SIZE
	.align		4
.L_2:
        /*000c*/ 	.byte	0x04, 0x12
        /*000e*/ 	.short	(.L_4 - .L_3)
	.align		4
.L_3:
        /*0010*/ 	.word	index@(triton_per_fused__native_batch_norm_legit_convolution_4)
        /*0014*/ 	.word	0x00000000


	//----- nvinfo : EIATTR_FRAME_SIZE
	.align		4
.L_4:
        /*0018*/ 	.byte	0x04, 0x11
        /*001a*/ 	.short	(.L_6 - .L_5)
	.align		4
.L_5:
        /*001c*/ 	.word	index@(triton_per_fused__native_batch_norm_legit_convolution_4)
        /*0020*/ 	.word	0x00000000


	//----- nvinfo : EIATTR_MIN_STACK_SIZE
	.align		4
.L_6:
        /*0024*/ 	.byte	0x04, 0x12
        /*0026*/ 	.short	(.L_8 - .L_7)
	.align		4
.L_7:
        /*0028*/ 	.word	index@(triton_per_fused__native_batch_norm_legit_convolution_4)
        /*002c*/ 	.word	0x00000000
.L_8:


//--------------------- .nv.info.triton_per_fused__native_batch_norm_legit_convolution_4 --------------------------
	.section	.nv.info.triton_per_fused__native_batch_norm_legit_convolution_4,"",@"SHT_CUDA_INFO"
	.sectionflags	@""
	.align	4


	//----- nvinfo : EIATTR_CUDA_API_VERSION
	.align		4
        /*0000*/ 	.byte	0x04, 0x37
        /*0002*/ 	.short	(.L_10 - .L_9)
.L_9:
        /*0004*/ 	.word	0x0000007c


	//----- nvinfo : EIATTR_KPARAM_INFO
	.align		4
.L_10:
        /*0008*/ 	.byte	0x04, 0x17
        /*000a*/ 	.short	(.L_12 - .L_11)
.L_11:
        /*000c*/ 	.word	0x00000000
        /*0010*/ 	.short	0x0005
        /*0012*/ 	.short	0x0024
        /*0014*/ 	.byte	0x00, 0xf0, 0x11, 0x00


	//----- nvinfo : EIATTR_KPARAM_INFO
	.align		4
.L_12:
        /*0018*/ 	.byte	0x04, 0x17
        /*001a*/ 	.short	(.L_14 - .L_13)
.L_13:
        /*001c*/ 	.word	0x00000000
        /*0020*/ 	.short	0x0004
        /*0022*/ 	.short	0x0020
        /*0024*/ 	.byte	0x00, 0xf0, 0x11, 0x00


	//----- nvinfo : EIATTR_KPARAM_INFO
	.align		4
.L_14:
        /*0028*/ 	.byte	0x04, 0x17
        /*002a*/ 	.short	(.L_16 - .L_15)
.L_15:
        /*002c*/ 	.word	0x00000000
        /*0030*/ 	.short	0x0003
        /*0032*/ 	.short	0x0018
        /*0034*/ 	.byte	0x00, 0xf4, 0x21, 0x00


	//----- nvinfo : EIATTR_KPARAM_INFO
	.align		4
.L_16:
        /*0038*/ 	.byte	0x04, 0x17
        /*003a*/ 	.short	(.L_18 - .L_17)
.L_17:
        /*003c*/ 	.word	0x00000000
        /*0040*/ 	.short	0x0002
        /*0042*/ 	.short	0x0010
        /*0044*/ 	.byte	0x00, 0xf4, 0x21, 0x00


	//----- nvinfo : EIATTR_KPARAM_INFO
	.align		4
.L_18:
        /*0048*/ 	.byte	0x04, 0x17
        /*004a*/ 	.short	(.L_20 - .L_19)
.L_19:
        /*004c*/ 	.word	0x00000000
        /*0050*/ 	.short	0x0001
        /*0052*/ 	.short	0x0008
        /*0054*/ 	.byte	0x00, 0xf4, 0x21, 0x00


	//----- nvinfo : EIATTR_KPARAM_INFO
	.align		4
.L_20:
        /*0058*/ 	.byte	0x04, 0x17
        /*005a*/ 	.short	(.L_22 - .L_21)
.L_21:
        /*005c*/ 	.word	0x00000000
        /*0060*/ 	.short	0x0000
        /*0062*/ 	.short	0x0000
        /*0064*/ 	.byte	0x00, 0xf4, 0x21, 0x00


	//----- nvinfo : EIATTR_SPARSE_MMA_MASK
	.align		4
.L_22:
        /*0068*/ 	.byte	0x03, 0x50
        /*006a*/ 	.short	0x0000


	//----- nvinfo : EIATTR_MAXREG_COUNT
	.align		4
        /*006c*/ 	.byte	0x03, 0x1b
        /*006e*/ 	.short	0x00ff


	//----- nvinfo : EIATTR_COOP_GROUP_MASK_REGIDS
	.align		4
        /*0070*/ 	.byte	0x04, 0x29
        /*0072*/ 	.short	(.L_24 - .L_23)


	//   ....[0]....
.L_23:
        /*0074*/ 	.word	0xffffffff


	//   ....[1]....
        /*0078*/ 	.word	0xffffffff


	//   ....[2]....
        /*007c*/ 	.word	0xffffffff


	//   ....[3]....
        /*0080*/ 	.word	0xffffffff


	//   ....[4]....
        /*0084*/ 	.word	0xffffffff


	//   ....[5]....
        /*0088*/ 	.word	0xffffffff


	//   ....[6]....
        /*008c*/ 	.word	0xffffffff


	//   ....[7]....
        /*0090*/ 	.word	0xffffffff


	//   ....[8]....
        /*0094*/ 	.word	0xffffffff


	//   ....[9]....
        /*0098*/ 	.word	0xffffffff


	//   ....[10]....
        /*009c*/ 	.word	0xffffffff


	//   ....[11]....
        /*00a0*/ 	.word	0xffffffff


	//   ....[12]....
        /*00a4*/ 	.word	0xffffffff


	//   ....[13]....
        /*00a8*/ 	.word	0xffffffff


	//   ....[14]....
        /*00ac*/ 	.word	0xffffffff


	//   ....[15]....
        /*00b0*/ 	.word	0xffffffff


	//----- nvinfo : EIATTR_COOP_GROUP_INSTR_OFFSETS
	.align		4
.L_24:
        /*00b4*/ 	.byte	0x04, 0x28
        /*00b6*/ 	.short	(.L_26 - .L_25)


	//   ....[0]....
.L_25:
        /*00b8*/ 	.word	0x000001d0


	//   ....[1]....
        /*00bc*/ 	.word	0x000001f0


	//   ....[2]....
        /*00c0*/ 	.word	0x00000210


	//   ....[3]....
        /*00c4*/ 	.word	0x00000230


	//   ....[4]....
        /*00c8*/ 	.word	0x00000250


	//   ....[5]....
        /*00cc*/ 	.word	0x000002c0


	//   ....[6]....
        /*00d0*/ 	.word	0x000002e0


	//   ....[7]....
        /*00d4*/ 	.word	0x00000310


	//   ....[8]....
        /*00d8*/ 	.word	0x00000410


	//   ....[9]....
        /*00dc*/ 	.word	0x00000430


	//   ....[10]....
        /*00e0*/ 	.word	0x00000450


	//   ....[11]....
        /*00e4*/ 	.word	0x00000470


	//   ....[12]....
        /*00e8*/ 	.word	0x000004a0


	//   ....[13]....
        /*00ec*/ 	.word	0x00000500


	//   ....[14]....
        /*00f0*/ 	.word	0x00000520


	//   ....[15]....
        /*00f4*/ 	.word	0x00000540


	//----- nvinfo : EIATTR_EXIT_INSTR_OFFSETS
	.align		4
.L_26:
        /*00f8*/ 	.byte	0x04, 0x1c
        /*00fa*/ 	.short	(.L_28 - .L_27)


	//   ....[0]....
.L_27:
        /*00fc*/ 	.word	0x00000640


	//   ....[1]....
        /*0100*/ 	.word	0x00000660


	//----- nvinfo : EIATTR_REQNTID
	.align		4
.L_28:
        /*0104*/ 	.byte	0x04, 0x10
        /*0106*/ 	.short	(.L_30 - .L_29)
.L_29:
        /*0108*/ 	.word	0x00000100
        /*010c*/ 	.word	0x00000001
        /*0110*/ 	.word	0x00000001


	//----- nvinfo : EIATTR_CBANK_PARAM_SIZE
	.align		4
.L_30:
        /*0114*/ 	.byte	0x03, 0x19
        /*0116*/ 	.short	0x0028


	//----- nvinfo : EIATTR_PARAM_CBANK
	.align		4
        /*0118*/ 	.byte	0x04, 0x0a
        /*011a*/ 	.short	(.L_32 - .L_31)
	.align		4
.L_31:
        /*011c*/ 	.word	index@(.nv.constant0.triton_per_fused__native_batch_norm_legit_convolution_4)
        /*0120*/ 	.short	0x0210
        /*0122*/ 	.short	0x0028


	//----- nvinfo : EIATTR_SW_WAR
	.align		4
.L_32:
        /*0124*/ 	.byte	0x04, 0x36
        /*0126*/ 	.short	(.L_34 - .L_33)
.L_33:
        /*0128*/ 	.word	0x00000008
.L_34:


//--------------------- .nv.callgraph             --------------------------
	.section	.nv.callgraph,"",@"SHT_CUDA_CALLGRAPH"
	.align	4
	.sectionentsize	8
	.align		4
        /*0000*/ 	.word	0x00000000
	.align		4
        /*0004*/ 	.word	0xffffffff
	.align		4
        /*0008*/ 	.word	0x00000000
	.align		4
        /*000c*/ 	.word	0xfffffffe
	.align		4
        /*0010*/ 	.word	0x00000000
	.align		4
        /*0014*/ 	.word	0xfffffffd
	.align		4
        /*0018*/ 	.word	0x00000000
	.align		4
        /*001c*/ 	.word	0xfffffffc


//--------------------- .nv.constant4             --------------------------
	.section	.nv.constant4,"a",@progbits
	.align	8
	.align		8
.nv.constant4:
        /*0000*/ 	.dword	_$_str


//--------------------- .text.triton_per_fused__native_batch_norm_legit_convolution_4 --------------------------
	.section	.text.triton_per_fused__native_batch_norm_legit_convolution_4,"ax",@progbits
	.sectionflags	@"SHF_BARRIERS=1"
	.align	128
        .global         triton_per_fused__native_batch_norm_legit_convolution_4
        .type           triton_per_fused__native_batch_norm_legit_convolution_4,@function
        .size           triton_per_fused__native_batch_norm_legit_convolution_4,(.L_x_1 - triton_per_fused__native_batch_norm_legit_convolution_4)
        .other          triton_per_fused__native_batch_norm_legit_convolution_4,@"STO_CUDA_ENTRY STV_DEFAULT"
triton_per_fused__native_batch_norm_legit_convolution_4:
.text.triton_per_fused__native_batch_norm_legit_convolution_4:
[----:B------:R-:W0:Y:S02]  /*0000*/  LDC R1, c[0x0][0x28] ;  /* 0x00000a00ff017b82 */ /* 0x000e240000000800 */
[----:B------:R-:W1:Y:S01]  /*0010*/  S2R R0, SR_CTAID.X ;  /* 0x0000000000007919 */ /* 0x000e620000002500 */
[----:B------:R-:W2:Y:S01]  /*0020*/  LDC.64 R12, c[0x0][0x220] ;  /* 0x00008800ff0c7b82 */ /* 0x000ea20000000a00 */
[----:B------:R-:W-:Y:S01]  /*0030*/  ULDC.64 UR6, c[0x0][0x208] ;  /* 0x0000820000067ab9 */ /* 0x000fe20000000a00 */
[----:B------:R-:W3:Y:S06]  /*0040*/  S2R R16, SR_TID.X ;  /* 0x0000000000107919 */ /* 0x000eec0000002100 */
[----:B------:R-:W4:Y:S01]  /*0050*/  LDC.64 R2, c[0x0][0x210] ;  /* 0x00008400ff027b82 */ /* 0x000f220000000a00 */
[----:B-1----:R-:W-:-:S04]  /*0060*/  SHF.R.S32.HI R5, RZ, 0x1f, R0 ;  /* 0x0000001fff057819 */ /* 0x002fc80000011400 */
[----:B------:R-:W-:Y:S02]  /*0070*/  LEA.HI R4, R5, R0, RZ, 0x6 ;  /* 0x0000000005047211 */ /* 0x000fe400078f30ff */
[----:B---3--:R-:W-:Y:S02]  /*0080*/  SHF.L.U32 R8, R16, 0x2, RZ ;  /* 0x0000000210087819 */ /* 0x008fe400000006ff */
[----:B------:R-:W-:Y:S02]  /*0090*/  LOP3.LUT R7, R4, 0xffffffc0, RZ, 0xc0, !PT ;  /* 0xffffffc004077812 */ /* 0x000fe400078ec0ff */
[----:B------:R-:W-:Y:S02]  /*00a0*/  LOP3.LUT R5, R8, 0x3fc, RZ, 0xc0, !PT ;  /* 0x000003fc08057812 */ /* 0x000fe400078ec0ff */
[----:B------:R-:W-:Y:S02]  /*00b0*/  IADD3 R7, -R7, R0, RZ ;  /* 0x0000000007077210 */ /* 0x000fe40007ffe1ff */
[----:B------:R-:W-:-:S03]  /*00c0*/  LEA R5, R0, R5, 0xa ;  /* 0x0000000500057211 */ /* 0x000fc600078e50ff */
[----:B--2---:R-:W-:-:S04]  /*00d0*/  IMAD.WIDE R12, R7, 0x4, R12 ;  /* 0x00000004070c7825 */ /* 0x004fc800078e020c */
[----:B----4-:R-:W-:Y:S02]  /*00e0*/  IMAD.WIDE R2, R5, 0x4, R2 ;  /* 0x0000000405027825 */ /* 0x010fe400078e0202 */
[----:B------:R-:W2:Y:S04]  /*00f0*/  LDG.E.EL R12, desc[UR6][R12.64] ;  /* 0x000000060c0c7981 */ /* 0x000ea8000c2e1900 */
[----:B------:R-:W2:Y:S01]  /*0100*/  LDG.E.128 R4, desc[UR6][R2.64] ;  /* 0x0000000602047981 */ /* 0x000ea2000c1e1d00 */
[----:B------:R-:W1:Y:S01]  /*0110*/  S2UR UR5, SR_CgaCtaId ;  /* 0x00000000000579c3 */ /* 0x000e620000008800 */
[C---:B------:R-:W-:Y:S01]  /*0120*/  LOP3.LUT P1, RZ, R16.reuse, 0x1f, RZ, 0xc0, !PT ;  /* 0x0000001f10ff7812 */ /* 0x040fe2000782c0ff */
[----:B------:R-:W-:Y:S01]  /*0130*/  UMOV UR4, 0x400 ;  /* 0x0000040000047882 */ /* 0x000fe20000000000 */
[----:B------:R-:W-:Y:S01]  /*0140*/  ISETP.GE.AND P2, PT, R16, 0x8, PT ;  /* 0x000000081000780c */ /* 0x000fe20003f46270 */
[----:B-1----:R-:W-:Y:S01]  /*0150*/  UPRMT UR4, UR5, 0x654, UR4 ;  /* 0x0000065405047896 */ /* 0x002fe20008000004 */
[--C-:B--2---:R-:W-:Y:S01]  /*0160*/  FADD R4, R4, R12.reuse ;  /* 0x0000000c04047221 */ /* 0x104fe20000000000 */
[--C-:B------:R-:W-:Y:S01]  /*0170*/  FADD R5, R5, R12.reuse ;  /* 0x0000000c05057221 */ /* 0x100fe20000000000 */
[----:B------:R-:W-:-:S03]  /*0180*/  FADD R6, R6, R12 ;  /* 0x0000000c06067221 */ /* 0x000fc60000000000 */
[----:B------:R-:W-:Y:S01]  /*0190*/  FADD R11, R4, R5 ;  /* 0x00000005040b7221 */ /* 0x000fe20000000000 */
[----:B------:R-:W-:-:S03]  /*01a0*/  FADD R7, R7, R12 ;  /* 0x0000000c07077221 */ /* 0x000fc60000000000 */
[----:B------:R-:W-:-:S04]  /*01b0*/  FADD R14, R6, R11 ;  /* 0x0000000b060e7221 */ /* 0x000fc80000000000 */
[----:B------:R-:W-:-:S05]  /*01c0*/  FADD R14, R7, R14 ;  /* 0x0000000e070e7221 */ /* 0x000fca0000000000 */
[----:B------:R-:W1:Y:S02]  /*01d0*/  SHFL.BFLY PT, R11, R14, 0x10, 0x1f ;  /* 0x0e001f000e0b7f89 */ /* 0x000e6400000e0000 */
[----:B-1----:R-:W-:-:S05]  /*01e0*/  FADD R11, R14, R11 ;  /* 0x0000000b0e0b7221 */ /* 0x002fca0000000000 */
[----:B------:R-:W1:Y:S02]  /*01f0*/  SHFL.BFLY PT, R18, R11, 0x8, 0x1f ;  /* 0x0d001f000b127f89 */ /* 0x000e6400000e0000 */
[----:B-1----:R-:W-:-:S05]  /*0200*/  FADD R18, R11, R18 ;  /* 0x000000120b127221 */ /* 0x002fca0000000000 */
[----:B------:R-:W1:Y:S02]  /*0210*/  SHFL.BFLY PT, R13, R18, 0x4, 0x1f ;  /* 0x0c801f00120d7f89 */ /* 0x000e6400000e0000 */
[----:B-1----:R-:W-:-:S05]  /*0220*/  FADD R13, R18, R13 ;  /* 0x0000000d120d7221 */ /* 0x002fca0000000000 */
[----:B------:R-:W1:Y:S02]  /*0230*/  SHFL.BFLY PT, R12, R13, 0x2, 0x1f ;  /* 0x0c401f000d0c7f89 */ /* 0x000e6400000e0000 */
[----:B-1----:R-:W-:-:S05]  /*0240*/  FADD R12, R13, R12 ;  /* 0x0000000c0d0c7221 */ /* 0x002fca0000000000 */
[----:B------:R-:W1:Y:S01]  /*0250*/  SHFL.BFLY PT, R15, R12, 0x1, 0x1f ;  /* 0x0c201f000c0f7f89 */ /* 0x000e6200000e0000 */
[----:B------:R-:W-:-:S04]  /*0260*/  SHF.R.U32.HI R11, RZ, 0x3, R16 ;  /* 0x00000003ff0b7819 */ /* 0x000fc80000011610 */
[----:B------:R-:W-:Y:S01]  /*0270*/  LOP3.LUT R11, R11, 0x1c, RZ, 0xc0, !PT ;  /* 0x0000001c0b0b7812 */ /* 0x000fe200078ec0ff */
[----:B-1----:R-:W-:-:S05]  /*0280*/  FADD R14, R12, R15 ;  /* 0x0000000f0c0e7221 */ /* 0x002fca0000000000 */
[----:B------:R-:W-:Y:S01]  /*0290*/  @!P1 STS [R11+UR4], R14 ;  /* 0x0000000e0b009988 */ /* 0x000fe20008000804 */
[----:B------:R-:W-:Y:S06]  /*02a0*/  BAR.SYNC.DEFER_BLOCKING 0x0 ;  /* 0x0000000000007b1d */ /* 0x000fec0000010000 */
[----:B------:R-:W1:Y:S04]  /*02b0*/  @!P2 LDS R10, [R8+UR4] ;  /* 0x00000004080aa984 */ /* 0x000e680008000800 */
[----:B-1----:R-:W1:Y:S02]  /*02c0*/  SHFL.BFLY PT, R13, R10, 0x4, 0x1f ;  /* 0x0c801f000a0d7f89 */ /* 0x002e6400000e0000 */
[----:B-1----:R-:W-:-:S05]  /*02d0*/  FADD R13, R10, R13 ;  /* 0x0000000d0a0d7221 */ /* 0x002fca0000000000 */
[----:B------:R-:W1:Y:S01]  /*02e0*/  SHFL.BFLY PT, R12, R13, 0x2, 0x1f ;  /* 0x0c401f000d0c7f89 */ /* 0x000e6200000e0000 */
[----:B------:R-:W-:Y:S01]  /*02f0*/  LOP3.LUT P0, RZ, R16, 0x7, RZ, 0xc0, !PT ;  /* 0x0000000710ff7812 */ /* 0x000fe2000780c0ff */
[----:B-1----:R-:W-:-:S05]  /*0300*/  FADD R12, R13, R12 ;  /* 0x0000000c0d0c7221 */ /* 0x002fca0000000000 */
[----:B------:R-:W1:Y:S01]  /*0310*/  SHFL.BFLY PT, R15, R12, 0x1, 0x1f ;  /* 0x0c201f000c0f7f89 */ /* 0x000e6200000e0000 */
[----:B------:R-:W-:Y:S01]  /*0320*/  ISETP.LT.AND P0, PT, R16, 0x8, !P0 ;  /* 0x000000081000780c */ /* 0x000fe20004701270 */
[----:B-1----:R-:W-:-:S12]  /*0330*/  FADD R15, R12, R15 ;  /* 0x0000000f0c0f7221 */ /* 0x002fd80000000000 */
[----:B------:R-:W-:Y:S01]  /*0340*/  @P0 STS [R8+UR4], R15 ;  /* 0x0000000f08000988 */ /* 0x000fe20008000804 */
[----:B------:R-:W-:Y:S06]  /*0350*/  BAR.SYNC.DEFER_BLOCKING 0x0 ;  /* 0x0000000000007b1d */ /* 0x000fec0000010000 */
[----:B------:R-:W1:Y:S02]  /*0360*/  LDS R14, [UR4] ;  /* 0x00000004ff0e7984 */ /* 0x000e640008000800 */
[----:B-1----:R-:W-:-:S04]  /*0370*/  FADD R10, RZ, R14 ;  /* 0x0000000eff0a7221 */ /* 0x002fc80000000000 */
[----:B------:R-:W-:-:S04]  /*0380*/  FMUL R10, R10, 0.0009765625 ;  /* 0x3a8000000a0a7820 */ /* 0x000fc80000400000 */
[--C-:B------:R-:W-:Y:S01]  /*0390*/  FADD R14, R5, -R10.reuse ;  /* 0x8000000a050e7221 */ /* 0x100fe20000000000 */
[----:B------:R-:W-:-:S03]  /*03a0*/  FADD R13, R4, -R10 ;  /* 0x8000000a040d7221 */ /* 0x000fc60000000000 */
[----:B------:R-:W-:Y:S01]  /*03b0*/  FMUL R14, R14, R14 ;  /* 0x0000000e0e0e7220 */ /* 0x000fe20000400000 */
[----:B------:R-:W-:-:S03]  /*03c0*/  FADD R12, R6, -R10 ;  /* 0x8000000a060c7221 */ /* 0x000fc60000000000 */
[----:B------:R-:W-:Y:S01]  /*03d0*/  FFMA R17, R13, R13, R14 ;  /* 0x0000000d0d117223 */ /* 0x000fe2000000000e */
[----:B------:R-:W-:-:S03]  /*03e0*/  FADD R13, R7, -R10 ;  /* 0x8000000a070d7221 */ /* 0x000fc60000000000 */
[----:B------:R-:W-:-:S04]  /*03f0*/  FFMA R12, R12, R12, R17 ;  /* 0x0000000c0c0c7223 */ /* 0x000fc80000000011 */
[----:B------:R-:W-:-:S05]  /*0400*/  FFMA R12, R13, R13, R12 ;  /* 0x0000000d0d0c7223 */ /* 0x000fca000000000c */
[----:B------:R-:W1:Y:S02]  /*0410*/  SHFL.BFLY PT, R13, R12, 0x10, 0x1f ;  /* 0x0e001f000c0d7f89 */ /* 0x000e6400000e0000 */
[----:B-1----:R-:W-:-:S05]  /*0420*/  FADD R13, R12, R13 ;  /* 0x0000000d0c0d7221 */ /* 0x002fca0000000000 */
[----:B------:R-:W1:Y:S02]  /*0430*/  SHFL.BFLY PT, R14, R13, 0x8, 0x1f ;  /* 0x0d001f000d0e7f89 */ /* 0x000e6400000e0000 */
[----:B-1----:R-:W-:-:S05]  /*0440*/  FADD R14, R13, R14 ;  /* 0x0000000e0d0e7221 */ /* 0x002fca0000000000 */
[----:B------:R-:W1:Y:S02]  /*0450*/  SHFL.BFLY PT, R15, R14, 0x4, 0x1f ;  /* 0x0c801f000e0f7f89 */ /* 0x000e6400000e0000 */
[----:B-1----:R-:W-:-:S05]  /*0460*/  FADD R15, R14, R15 ;  /* 0x0000000f0e0f7221 */ /* 0x002fca0000000000 */
[----:B------:R-:W1:Y:S02]  /*0470*/  SHFL.BFLY PT, R18, R15, 0x2, 0x1f ;  /* 0x0c401f000f127f89 */ /* 0x000e6400000e0000 */
[----:B-1----:R-:W-:Y:S02]  /*0480*/  FADD R18, R15, R18 ;  /* 0x000000120f127221 */ /* 0x002fe40000000000 */
[----:B------:R-:W1:Y:S03]  /*0490*/  LDC.64 R14, c[0x0][0x228] ;  /* 0x00008a00ff0e7b82 */ /* 0x000e660000000a00 */
[----:B------:R-:W2:Y:S02]  /*04a0*/  SHFL.BFLY PT, R17, R18, 0x1, 0x1f ;  /* 0x0c201f0012117f89 */ /* 0x000ea400000e0000 */
[----:B--2---:R-:W-:-:S03]  /*04b0*/  FADD R20, R18, R17 ;  /* 0x0000001112147221 */ /* 0x004fc60000000000 */
[----:B------:R-:W-:Y:S06]  /*04c0*/  BAR.SYNC.DEFER_BLOCKING 0x0 ;  /* 0x0000000000007b1d */ /* 0x000fec0000010000 */
[----:B------:R-:W-:Y:S02]  /*04d0*/  @!P1 STS [R11+UR4], R20 ;  /* 0x000000140b009988 */ /* 0x000fe40008000804 */
[----:B------:R-:W-:Y:S06]  /*04e0*/  BAR.SYNC.DEFER_BLOCKING 0x0 ;  /* 0x0000000000007b1d */ /* 0x000fec0000010000 */
[----:B------:R-:W2:Y:S04]  /*04f0*/  @!P2 LDS R9, [R8+UR4] ;  /* 0x000000040809a984 */ /* 0x000ea80008000800 */
[----:B--2---:R-:W2:Y:S02]  /*0500*/  SHFL.BFLY PT, R12, R9, 0x4, 0x1f ;  /* 0x0c801f00090c7f89 */ /* 0x004ea400000e0000 */
[----:B--2---:R-:W-:-:S05]  /*0510*/  FADD R17, R9, R12 ;  /* 0x0000000c09117221 */ /* 0x004fca0000000000 */
[----:B------:R-:W2:Y:S02]  /*0520*/  SHFL.BFLY PT, R12, R17, 0x2, 0x1f ;  /* 0x0c401f00110c7f89 */ /* 0x000ea400000e0000 */
[----:B--2---:R-:W-:-:S05]  /*0530*/  FADD R19, R17, R12 ;  /* 0x0000000c11137221 */ /* 0x004fca0000000000 */
[----:B------:R-:W2:Y:S02]  /*0540*/  SHFL.BFLY PT, R12, R19, 0x1, 0x1f ;  /* 0x0c201f00130c7f89 */ /* 0x000ea400000e0000 */
[----:B--2---:R-:W-:Y:S01]  /*0550*/  FADD R21, R19, R12 ;  /* 0x0000000c13157221 */ /* 0x004fe20000000000 */
[----:B------:R-:W-:Y:S01]  /*0560*/  HFMA2.MMA R18, -RZ, RZ, 0.8125, 0 ;  /* 0x3a800000ff127435 */ /* 0x000fe200000001ff */
[----:B------:R-:W2:Y:S03]  /*0570*/  LDC.64 R12, c[0x0][0x218] ;  /* 0x00008600ff0c7b82 */ /* 0x000ea60000000a00 */
[----:B------:R-:W-:Y:S05]  /*0580*/  @P0 STS [R8+UR4], R21 ;  /* 0x0000001508000988 */ /* 0x000fea0008000804 */
[----:B------:R-:W-:Y:S06]  /*0590*/  BAR.SYNC.DEFER_BLOCKING 0x0 ;  /* 0x0000000000007b1d */ /* 0x000fec0000010000 */
[----:B------:R-:W3:Y:S04]  /*05a0*/  LDS R11, [UR4] ;  /* 0x00000004ff0b7984 */ /* 0x000ee80008000800 */
[----:B------:R4:W-:Y:S01]  /*05b0*/  STG.E.128 desc[UR6][R2.64], R4 ;  /* 0x0000000402007986 */ /* 0x0009e2000c101d06 */
[----:B------:R-:W-:Y:S01]  /*05c0*/  BAR.SYNC.DEFER_BLOCKING 0x0 ;  /* 0x0000000000007b1d */ /* 0x000fe20000010000 */
[----:B------:R-:W-:Y:S01]  /*05d0*/  LOP3.LUT P0, RZ, R16, 0xff, RZ, 0xc0, !PT ;  /* 0x000000ff10ff7812 */ /* 0x000fe2000780c0ff */
[----:B--2---:R-:W-:-:S04]  /*05e0*/  IMAD.WIDE R12, R0, 0x4, R12 ;  /* 0x00000004000c7825 */ /* 0x004fc800078e020c */
[----:B---3--:R-:W-:-:S04]  /*05f0*/  FADD R11, RZ, R11 ;  /* 0x0000000bff0b7221 */ /* 0x008fc80000000000 */
[----:B------:R-:W-:-:S06]  /*0600*/  FFMA R11, R11, R18, 9.9999997473787516356e-06 ;  /* 0x3727c5ac0b0b7423 */ /* 0x000fcc0000000012 */
[----:B------:R-:W2:Y:S01]  /*0610*/  MUFU.RSQ R11, R11 ;  /* 0x0000000b000b7308 */ /* 0x000ea20000001400 */
[----:B-1----:R-:W-:Y:S01]  /*0620*/  IMAD.WIDE R8, R0, 0x4, R14 ;  /* 0x0000000400087825 */ /* 0x002fe200078e020e */
[----:B--2---:R4:W-:Y:S01]  /*0630*/  @!P0 STG.E desc[UR6][R12.64], R11 ;  /* 0x0000000b0c008986 */ /* 0x0049e2000c101906 */
[----:B------:R-:W-:Y:S05]  /*0640*/  @P0 EXIT ;  /* 0x000000000000094d */ /* 0x000fea0003800000 */
[----:B------:R-:W-:Y:S01]  /*0650*/  STG.E desc[UR6][R8.64], R10 ;  /* 0x0000000a08007986 */ /* 0x000fe2000c101906 */
[----:B------:R-:W-:Y:S05]  /*0660*/  EXIT ;  /* 0x000000000000794d */ /* 0x000fea0003800000 */
.L_x_0:
[----:B------:R-:W-:-:S00]  /*0670*/  BRA `(.L_x_0) ;  /* 0xfffffffc00fc7947 */ /* 0x000fc0000383ffff */
[----:B------:R-:W-:-:S00]  /*0680*/  NOP ;  /* 0x0000000000007918 */ /* 0x000fc00000000000 */
[----:B------:R-:W-:-:S00]  /*0690*/  NOP ;  /* 0x0000000000007918 */ /* 0x000fc00000000000 */
[----:B------:R-:W-:-:S00]  /*06a0*/  NOP ;  /* 0x0000000000007918 */ /* 0x000fc00000000000 */
[----:B------:R-:W-:-:S00]  /*06b0*/  NOP ;  /* 0x0000000000007918 */ /* 0x000fc00000000000 */
[----:B------:R-:W-:-:S00]  /*06c0*/  NOP ;  /* 0x0000000000007918 */ /* 0x000fc00000000000 */
[----:B------:R-:W-:-:S00]  /*06d0*/  NOP ;  /* 0x0000000000007918 */ /* 0x000fc00000000000 */
[----:B------:R-:W-:-:S00]  /*06e0*/  NOP ;  /* 0x0000000000007918 */ /* 0x000fc00000000000 */
[----:B------:R-:W-:-:S00]  /*06f0*/  NOP ;  /* 0x0000000000007918 */ /* 0x000fc00000000000 */
.L_x_1:


//--------------------- .nv.global.init           --------------------------
	.section	.nv.global.init,"aw",@progbits
.nv.global.init:
	.type		_$_str,@object
	.size		_$_str,(.L_0 - _$_str)
_$_str:
        /*0000*/ 	.byte	0x5f, 0x5f, 0x43, 0x55, 0x44, 0x41, 0x5f, 0x46, 0x54, 0x5a, 0x00
.L_0:


//--------------------- .nv.shared.triton_per_fused__native_batch_norm_legit_convolution_4 --------------------------
	.section	.nv.shared.triton_per_fused__native_batch_norm_legit_convolution_4,"aw",@nobits
	.sectionflags	@""
	.align	16
	.zero		1024


//--------------------- .nv.constant0.triton_per_fused__native_batch_norm_legit_convolution_4 --------------------------
	.section	.nv.constant0.triton_per_fused__native_batch_norm_legit_convolution_4,"a",@progbits
	.sectionflags	@""
	.align	4
.nv.constant0.triton_per_fused__native_batch_norm_legit_convolution_4:
	.zero		568
